	.headerflags	@"EF_CUDA_TEXMODE_UNIFIED EF_CUDA_64BIT_ADDRESS EF_CUDA_ACCELERATORS EF_CUDA_SM90 EF_CUDA_VIRTUAL_SM(EF_CUDA_SM90)"
	.elftype	@"ET_EXEC"


//--------------------- .nv.info                  --------------------------
	.section	.nv.info,"",@"SHT_CUDA_INFO"
	.align	4


	//----- nvinfo : EIATTR_REGCOUNT
	.align		4
        /*0000*/ 	.byte	0x04, 0x2f
        /*0002*/ 	.short	(.L_1 - .L_0)
	.align		4
.L_0:
        /*0004*/ 	.word	index@(triton_poi_fused_mul_ones_1)
        /*0008*/ 	.word	0x0000000e


	//----- nvinfo : EIATTR_MIN_STACK_SIZE
	.align		4
.L_1:
        /*000c*/ 	.byte	0x04, 0x12
        /*000e*/ 	.short	(.L_3 - .L_2)
	.align		4
.L_2:
        /*0010*/ 	.word	index@(triton_poi_fused_mul_ones_1)
        /*0014*/ 	.word	0x00000000


	//----- nvinfo : EIATTR_FRAME_SIZE
	.align		4
.L_3:
        /*0018*/ 	.byte	0x04, 0x11
        /*001a*/ 	.short	(.L_5 - .L_4)
	.align		4
.L_4:
        /*001c*/ 	.word	index@(triton_poi_fused_mul_ones_1)
        /*0020*/ 	.word	0x00000000


	//----- nvinfo : EIATTR_MIN_STACK_SIZE
	.align		4
.L_5:
        /*0024*/ 	.byte	0x04, 0x12
        /*0026*/ 	.short	(.L_7 - .L_6)
	.align		4
.L_6:
        /*0028*/ 	.word	index@(triton_poi_fused_mul_ones_1)
        /*002c*/ 	.word	0x00000000
.L_7:


//--------------------- .nv.info.triton_poi_fused_mul_ones_1 --------------------------
	.section	.nv.info.triton_poi_fused_mul_ones_1,"",@"SHT_CUDA_INFO"
	.sectionflags	@""
	.align	4


	//----- nvinfo : EIATTR_CUDA_API_VERSION
	.align		4
        /*0000*/ 	.byte	0x04, 0x37
        /*0002*/ 	.short	(.L_9 - .L_8)
.L_8:
        /*0004*/ 	.word	0x0000007c


	//----- nvinfo : EIATTR_KPARAM_INFO
	.align		4
.L_9:
        /*0008*/ 	.byte	0x04, 0x17
        /*000a*/ 	.short	(.L_11 - .L_10)
.L_10:
        /*000c*/ 	.word	0x00000000
        /*0010*/ 	.short	0x0002
        /*0012*/ 	.short	0x0010
        /*0014*/ 	.byte	0x00, 0xf0, 0x11, 0x00


	//----- nvinfo : EIATTR_KPARAM_INFO
	.align		4
.L_11:
        /*0018*/ 	.byte	0x04, 0x17
        /*001a*/ 	.short	(.L_13 - .L_12)
.L_12:
        /*001c*/ 	.word	0x00000000
        /*0020*/ 	.short	0x0001
        /*0022*/ 	.short	0x0008
        /*0024*/ 	.byte	0x00, 0xf4, 0x21, 0x00


	//----- nvinfo : EIATTR_KPARAM_INFO
	.align		4
.L_13:
        /*0028*/ 	.byte	0x04, 0x17
        /*002a*/ 	.short	(.L_15 - .L_14)
.L_14:
        /*002c*/ 	.word	0x00000000
        /*0030*/ 	.short	0x0000
        /*0032*/ 	.short	0x0000
        /*0034*/ 	.byte	0x00, 0xf4, 0x21, 0x00


	//----- nvinfo : EIATTR_SPARSE_MMA_MASK
	.align		4
.L_15:
        /*0038*/ 	.byte	0x03, 0x50
        /*003a*/ 	.short	0x0000


	//----- nvinfo : EIATTR_MAXREG_COUNT
	.align		4
        /*003c*/ 	.byte	0x03, 0x1b
        /*003e*/ 	.short	0x00ff


	//----- nvinfo : EIATTR_EXIT_INSTR_OFFSETS
	.align		4
        /*0040*/ 	.byte	0x04, 0x1c
        /*0042*/ 	.short	(.L_17 - .L_16)


	//   ....[0]....
.L_16:
        /*0044*/ 	.word	0x00000170


	//   ....[1]....
        /*0048*/ 	.word	0x00000190


	//----- nvinfo : EIATTR_REQNTID
	.align		4
.L_17:
        /*004c*/ 	.byte	0x04, 0x10
        /*004e*/ 	.short	(.L_19 - .L_18)
.L_18:
        /*0050*/ 	.word	0x00000020
        /*0054*/ 	.word	0x00000001
        /*0058*/ 	.word	0x00000001


	//----- nvinfo : EIATTR_CBANK_PARAM_SIZE
	.align		4
.L_19:
        /*005c*/ 	.byte	0x03, 0x19
        /*005e*/ 	.short	0x0014


	//----- nvinfo : EIATTR_PARAM_CBANK
	.align		4
        /*0060*/ 	.byte	0x04, 0x0a
        /*0062*/ 	.short	(.L_21 - .L_20)
	.align		4
.L_20:
        /*0064*/ 	.word	index@(.nv.constant0.triton_poi_fused_mul_ones_1)
        /*0068*/ 	.short	0x0210
        /*006a*/ 	.short	0x0014


	//----- nvinfo : EIATTR_SW_WAR
	.align		4
.L_21:
        /*006c*/ 	.byte	0x04, 0x36
        /*006e*/ 	.short	(.L_23 - .L_22)
.L_22:
        /*0070*/ 	.word	0x00000008
.L_23:


//--------------------- .nv.callgraph             --------------------------
	.section	.nv.callgraph,"",@"SHT_CUDA_CALLGRAPH"
	.align	4
	.sectionentsize	8
	.align		4
        /*0000*/ 	.word	0x00000000
	.align		4
        /*0004*/ 	.word	0xffffffff
	.align		4
        /*0008*/ 	.word	0x00000000
	.align		4
        /*000c*/ 	.word	0xfffffffe
	.align		4
        /*0010*/ 	.word	0x00000000
	.align		4
        /*0014*/ 	.word	0xfffffffd
	.align		4
        /*0018*/ 	.word	0x00000000
	.align		4
        /*001c*/ 	.word	0xfffffffc


//--------------------- .text.triton_poi_fused_mul_ones_1 --------------------------
	.section	.text.triton_poi_fused_mul_ones_1,"ax",@progbits
	.align	128
        .global         triton_poi_fused_mul_ones_1
        .type           triton_poi_fused_mul_ones_1,@function
        .size           triton_poi_fused_mul_ones_1,(.L_x_1 - triton_poi_fused_mul_ones_1)
        .other          triton_poi_fused_mul_ones_1,@"STO_CUDA_ENTRY STV_DEFAULT"
triton_poi_fused_mul_ones_1:
.text.triton_poi_fused_mul_ones_1:
[----:B------:R-:W0:Y:S02]  /*0000*/  LDC R1, c[0x0][0x28] ;  /* 0x00000a00ff017b82 */ /* 0x000e240000000800 */
[----:B------:R-:W1:Y:S01]  /*0010*/  S2R R0, SR_TID.X ;  /* 0x0000000000007919 */ /* 0x000e620000002100 */
[----:B------:R-:W2:Y:S01]  /*0020*/  LDC.64 R4, c[0x0][0x210] ;  /* 0x00008400ff047b82 */ /* 0x000ea20000000a00 */
[----:B------:R-:W-:Y:S01]  /*0030*/  CS2R R10, SRZ ;  /* 0x00000000000a7805 */ /* 0x000fe2000001ff00 */
[----:B------:R-:W-:Y:S01]  /*0040*/  ULDC.64 UR4, c[0x0][0x208] ;  /* 0x0000820000047ab9 */ /* 0x000fe20000000a00 */
[----:B------:R-:W3:Y:S01]  /*0050*/  S2R R9, SR_CTAID.X ;  /* 0x0000000000097919 */ /* 0x000ee20000002500 */
[----:B-1----:R-:W-:-:S05]  /*0060*/  IMAD.SHL.U32 R0, R0, 0x2, RZ ;  /* 0x0000000200007824 */ /* 0x002fca00078e00ff */
[----:B------:R-:W-:-:S04]  /*0070*/  LOP3.LUT R0, R0, 0x3e, RZ, 0xc0, !PT ;  /* 0x0000003e00007812 */ /* 0x000fc800078ec0ff */
[----:B---3--:R-:W-:-:S04]  /*0080*/  LEA R9, R9, R0, 0x6 ;  /* 0x0000000009097211 */ /* 0x008fc800078e30ff */
[C---:B------:R-:W-:Y:S01]  /*0090*/  ISETP.GE.AND P0, PT, R9.reuse, 0x24, PT ;  /* 0x000000240900780c */ /* 0x040fe20003f06270 */
[C---:B------:R-:W-:Y:S02]  /*00a0*/  VIADD R0, R9.reuse, 0x1 ;  /* 0x0000000109007836 */ /* 0x040fe40000000000 */
[----:B------:R-:W-:-:S04]  /*00b0*/  IMAD.HI R2, R9, 0x38e38e39, RZ ;  /* 0x38e38e3909027827 */ /* 0x000fc800078e02ff */
[----:B------:R-:W-:Y:S01]  /*00c0*/  IMAD.HI R0, R0, 0x38e38e39, RZ ;  /* 0x38e38e3900007827 */ /* 0x000fe200078e02ff */
[----:B------:R-:W-:-:S04]  /*00d0*/  SHF.R.S32.HI R3, RZ, 0x1, R2 ;  /* 0x00000001ff037819 */ /* 0x000fc80000011402 */
[----:B------:R-:W-:Y:S02]  /*00e0*/  SHF.R.S32.HI R7, RZ, 0x1, R0 ;  /* 0x00000001ff077819 */ /* 0x000fe40000011400 */
[----:B------:R-:W-:Y:S02]  /*00f0*/  LEA.HI R3, R2, R3, RZ, 0x1 ;  /* 0x0000000302037211 */ /* 0x000fe400078f08ff */
[----:B------:R-:W-:-:S03]  /*0100*/  LEA.HI R7, R0, R7, RZ, 0x1 ;  /* 0x0000000700077211 */ /* 0x000fc600078f08ff */
[----:B--2---:R-:W-:-:S04]  /*0110*/  IMAD.WIDE R2, R3, 0x4, R4 ;  /* 0x0000000403027825 */ /* 0x004fc800078e0204 */
[----:B------:R-:W-:Y:S01]  /*0120*/  IMAD.WIDE R4, R7, 0x4, R4 ;  /* 0x0000000407047825 */ /* 0x000fe200078e0204 */
[----:B------:R1:W5:Y:S01]  /*0130*/  @!P0 LDG.E.EL R10, desc[UR4][R2.64] ;  /* 0x00000004020a8981 */ /* 0x000362000c2e1900 */
[----:B------:R-:W2:Y:S03]  /*0140*/  LDC.64 R6, c[0x0][0x218] ;  /* 0x00008600ff067b82 */ /* 0x000ea60000000a00 */
[----:B------:R1:W5:Y:S01]  /*0150*/  @!P0 LDG.E.EL R11, desc[UR4][R4.64] ;  /* 0x00000004040b8981 */ /* 0x000362000c2e1900 */
[----:B--2---:R-:W-:Y:S01]  /*0160*/  IMAD.WIDE R6, R9, 0x4, R6 ;  /* 0x0000000409067825 */ /* 0x004fe200078e0206 */
[----:B-1----:R-:W-:Y:S06]  /*0170*/  @P0 EXIT ;  /* 0x000000000000094d */ /* 0x002fec0003800000 */
[----:B-----5:R-:W-:Y:S01]  /*0180*/  STG.E.64 desc[UR4][R6.64], R10 ;  /* 0x0000000a06007986 */ /* 0x020fe2000c101b04 */
[----:B------:R-:W-:Y:S05]  /*0190*/  EXIT ;  /* 0x000000000000794d */ /* 0x000fea0003800000 */
.L_x_0:
[----:B------:R-:W-:-:S00]  /*01a0*/  BRA `(.L_x_0) ;  /* 0xfffffffc00fc7947 */ /* 0x000fc0000383ffff */
[----:B------:R-:W-:-:S00]  /*01b0*/  NOP ;  /* 0x0000000000007918 */ /* 0x000fc00000000000 */
        /* <DEDUP_REMOVED lines=12> */
.L_x_1:


//--------------------- .nv.constant0.triton_poi_fused_mul_ones_1 --------------------------
	.section	.nv.constant0.triton_poi_fused_mul_ones_1,"a",@progbits
	.sectionflags	@""
	.align	4
.nv.constant0.triton_poi_fused_mul_ones_1:
	.zero		548
